//
// Generated by NVIDIA NVVM Compiler
//
// Compiler Build ID: CL-36424714
// Cuda compilation tools, release 13.0, V13.0.88
// Based on NVVM 20.0.0
//

.version 9.0
.target sm_100
.address_size 64

	// .globl	_Z10gpu_recordPfS_Pii

.visible .entry _Z10gpu_recordPfS_Pii(
	.param .u64 .ptr .align 1 _Z10gpu_recordPfS_Pii_param_0,
	.param .u64 .ptr .align 1 _Z10gpu_recordPfS_Pii_param_1,
	.param .u64 .ptr .align 1 _Z10gpu_recordPfS_Pii_param_2,
	.param .u32 _Z10gpu_recordPfS_Pii_param_3
)
{
	.reg .pred 	%p<2>;
	.reg .b32 	%r<7>;
	.reg .b32 	%f<2>;
	.reg .b64 	%rd<12>;

	ld.param.u64 	%rd1, [_Z10gpu_recordPfS_Pii_param_0];
	ld.param.u64 	%rd2, [_Z10gpu_recordPfS_Pii_param_1];
	ld.param.u64 	%rd3, [_Z10gpu_recordPfS_Pii_param_2];
	ld.param.u32 	%r2, [_Z10gpu_recordPfS_Pii_param_3];
	mov.u32 	%r3, %tid.x;
	mov.u32 	%r4, %ntid.x;
	mov.u32 	%r5, %ctaid.x;
	mad.lo.s32 	%r1, %r4, %r5, %r3;
	setp.ge.s32 	%p1, %r1, %r2;
	@%p1 bra 	$L__BB0_2;
	cvta.to.global.u64 	%rd4, %rd3;
	cvta.to.global.u64 	%rd5, %rd1;
	cvta.to.global.u64 	%rd6, %rd2;
	mul.wide.s32 	%rd7, %r1, 4;
	add.s64 	%rd8, %rd4, %rd7;
	ld.global.u32 	%r6, [%rd8];
	mul.wide.s32 	%rd9, %r6, 4;
	add.s64 	%rd10, %rd5, %rd9;
	ld.global.f32 	%f1, [%rd10];
	add.s64 	%rd11, %rd6, %rd7;
	st.global.f32 	[%rd11], %f1;
$L__BB0_2:
	ret;

}


// ===== COMPILED SASS (sm_100) =====

	.target	sm_100

	.elftype	@"ET_EXEC"


//--------------------- .note.nv.tkinfo           --------------------------
	.section	.note.nv.tkinfo,"",@"SHT_NOTE"
	.sectionflags	@"SHF_NOTE_NV_TKINFO"
	.tkinfo
        /*0018*/ 	.word	0x00000002
        /*0030*/ 	.string	""
        /*0030*/ 	.string	"ptxas"
        /*0030*/ 	.string	"Cuda compilation tools, release 13.0, V13.0.88"
        /*0030*/ 	.string	"Build cuda_13.0.r13.0/compiler.36424714_0"
        /*0030*/ 	.string	"-arch sm_100 -m 64 "



//--------------------- .note.nv.cuinfo           --------------------------
	.section	.note.nv.cuinfo,"",@"SHT_NOTE"
	.sectionflags	@"SHF_NOTE_NV_CUINFO"
        /*0018*/ 	.short	0x0002
        /*001a*/ 	.short	0x0064
        /*001c*/ 	.short	0x0082
	.zero		2


//--------------------- .nv.info                  --------------------------
	.section	.nv.info,"",@"SHT_CUDA_INFO"
	.align	4


	//----- nvinfo : EIATTR_REGCOUNT
	.align		4
        /*0000*/ 	.byte	0x04, 0x2f
        /*0002*/ 	.short	(.L_1 - .L_0)
	.align		4
.L_0:
        /*0004*/ 	.word	index@(_Z10gpu_recordPfS_Pii)
        /*0008*/ 	.word	0x0000000c


	//----- nvinfo : EIATTR_FRAME_SIZE
	.align		4
.L_1:
        /*000c*/ 	.byte	0x04, 0x11
        /*000e*/ 	.short	(.L_3 - .L_2)
	.align		4
.L_2:
        /*0010*/ 	.word	index@(_Z10gpu_recordPfS_Pii)
        /*0014*/ 	.word	0x00000000


	//----- nvinfo : EIATTR_MIN_STACK_SIZE
	.align		4
.L_3:
        /*0018*/ 	.byte	0x04, 0x12
        /*001a*/ 	.short	(.L_5 - .L_4)
	.align		4
.L_4:
        /*001c*/ 	.word	index@(_Z10gpu_recordPfS_Pii)
        /*0020*/ 	.word	0x00000000
.L_5:


//--------------------- .nv.compat                --------------------------
	.section	.nv.compat,"",@"SHT_CUDA_COMPAT_INFO"
	.align	4
        /*0000*/ 	.byte	0x02, 0x09, 0x00, 0x00, 0x02, 0x02, 0x01, 0x00, 0x02, 0x05, 0x05, 0x00, 0x03, 0x07, 0x01, 0x01
        /*0010*/ 	.byte	0x02, 0x03, 0x00, 0x00, 0x02, 0x06, 0x01, 0x00, 0x04, 0x0b, 0x08, 0x00, 0x09, 0x00, 0x00, 0x00
        /*0020*/ 	.byte	0x00, 0x00, 0x00, 0x00


//--------------------- .nv.info._Z10gpu_recordPfS_Pii --------------------------
	.section	.nv.info._Z10gpu_recordPfS_Pii,"",@"SHT_CUDA_INFO"
	.sectionflags	@""
	.align	4


	//----- nvinfo : EIATTR_CUDA_API_VERSION
	.align		4
        /*0000*/ 	.byte	0x04, 0x37
        /*0002*/ 	.short	(.L_7 - .L_6)
.L_6:
        /*0004*/ 	.word	0x00000082


	//----- nvinfo : EIATTR_KPARAM_INFO
	.align		4
.L_7:
        /*0008*/ 	.byte	0x04, 0x17
        /*000a*/ 	.short	(.L_9 - .L_8)
.L_8:
        /*000c*/ 	.word	0x00000000
        /*0010*/ 	.short	0x0003
        /*0012*/ 	.short	0x0018
        /*0014*/ 	.byte	0x00, 0xf0, 0x11, 0x00


	//----- nvinfo : EIATTR_KPARAM_INFO
	.align		4
.L_9:
        /*0018*/ 	.byte	0x04, 0x17
        /*001a*/ 	.short	(.L_11 - .L_10)
.L_10:
        /*001c*/ 	.word	0x00000000
        /*0020*/ 	.short	0x0002
        /*0022*/ 	.short	0x0010
        /*0024*/ 	.byte	0x00, 0xf5, 0x21, 0x00


	//----- nvinfo : EIATTR_KPARAM_INFO
	.align		4
.L_11:
        /*0028*/ 	.byte	0x04, 0x17
        /*002a*/ 	.short	(.L_13 - .L_12)
.L_12:
        /*002c*/ 	.word	0x00000000
        /*0030*/ 	.short	0x0001
        /*0032*/ 	.short	0x0008
        /*0034*/ 	.byte	0x00, 0xf5, 0x21, 0x00


	//----- nvinfo : EIATTR_KPARAM_INFO
	.align		4
.L_13:
        /*0038*/ 	.byte	0x04, 0x17
        /*003a*/ 	.short	(.L_15 - .L_14)
.L_14:
        /*003c*/ 	.word	0x00000000
        /*0040*/ 	.short	0x0000
        /*0042*/ 	.short	0x0000
        /*0044*/ 	.byte	0x00, 0xf5, 0x21, 0x00


	//----- nvinfo : EIATTR_SPARSE_MMA_MASK
	.align		4
.L_15:
        /*0048*/ 	.byte	0x03, 0x50
        /*004a*/ 	.short	0x0000


	//----- nvinfo : EIATTR_MAXREG_COUNT
	.align		4
        /*004c*/ 	.byte	0x03, 0x1b
        /*004e*/ 	.short	0x00ff


	//----- nvinfo : EIATTR_MERCURY_ISA_VERSION
	.align		4
        /*0050*/ 	.byte	0x03, 0x5f
        /*0052*/ 	.short	0x0101


	//----- nvinfo : EIATTR_VRC_CTA_INIT_COUNT
	.align		4
        /*0054*/ 	.byte	0x02, 0x4a
	.zero		1
	.zero		1


	//----- nvinfo : EIATTR_EXIT_INSTR_OFFSETS
	.align		4
        /*0058*/ 	.byte	0x04, 0x1c
        /*005a*/ 	.short	(.L_17 - .L_16)


	//   ....[0]....
.L_16:
        /*005c*/ 	.word	0x00000070


	//   ....[1]....
        /*0060*/ 	.word	0x00000120


	//----- nvinfo : EIATTR_CBANK_PARAM_SIZE
	.align		4
.L_17:
        /*0064*/ 	.byte	0x03, 0x19
        /*0066*/ 	.short	0x001c


	//----- nvinfo : EIATTR_PARAM_CBANK
	.align		4
        /*0068*/ 	.byte	0x04, 0x0a
        /*006a*/ 	.short	(.L_19 - .L_18)
	.align		4
.L_18:
        /*006c*/ 	.word	index@(.nv.constant0._Z10gpu_recordPfS_Pii)
        /*0070*/ 	.short	0x0380
        /*0072*/ 	.short	0x001c


	//----- nvinfo : EIATTR_SW_WAR
	.align		4
.L_19:
        /*0074*/ 	.byte	0x04, 0x36
        /*0076*/ 	.short	(.L_21 - .L_20)
.L_20:
        /*0078*/ 	.word	0x00000008
.L_21:


//--------------------- .nv.callgraph             --------------------------
	.section	.nv.callgraph,"",@"SHT_CUDA_CALLGRAPH"
	.align	4
	.sectionentsize	8
	.align		4
        /*0000*/ 	.word	0x00000000
	.align		4
        /*0004*/ 	.word	0xffffffff
	.align		4
        /*0008*/ 	.word	0x00000000
	.align		4
        /*000c*/ 	.word	0xfffffffe
	.align		4
        /*0010*/ 	.word	0x00000000
	.align		4
        /*0014*/ 	.word	0xfffffffd
	.align		4
        /*0018*/ 	.word	0x00000000
	.align		4
        /*001c*/ 	.word	0xfffffffc


//--------------------- .text._Z10gpu_recordPfS_Pii --------------------------
	.section	.text._Z10gpu_recordPfS_Pii,"ax",@progbits
	.align	128
        .global         _Z10gpu_recordPfS_Pii
        .type           _Z10gpu_recordPfS_Pii,@function
        .size           _Z10gpu_recordPfS_Pii,(.L_x_1 - _Z10gpu_recordPfS_Pii)
        .other          _Z10gpu_recordPfS_Pii,@"STO_CUDA_ENTRY STV_DEFAULT"
_Z10gpu_recordPfS_Pii:
.text._Z10gpu_recordPfS_Pii:
[----:B------:R-:W-:Y:S01]  /*0000*/  LDC R1, c[0x0][0x37c] ;  /* 0x0000df00ff017b82 */ /* 0x000fe20000000800 */
[----:B------:R-:W0:Y:S01]  /*0010*/  S2R R9, SR_TID.X ;  /* 0x0000000000097919 */ /* 0x000e220000002100 */
[----:B------:R-:W0:Y:S01]  /*0020*/  LDCU UR4, c[0x0][0x360] ;  /* 0x00006c00ff0477ac */ /* 0x000e220008000800 */
[----:B------:R-:W0:Y:S01]  /*0030*/  S2R R0, SR_CTAID.X ;  /* 0x0000000000007919 */ /* 0x000e220000002500 */
[----:B------:R-:W1:Y:S01]  /*0040*/  LDCU UR5, c[0x0][0x398] ;  /* 0x00007300ff0577ac */ /* 0x000e620008000800 */
[----:B0-----:R-:W-:-:S05]  /*0050*/  IMAD R9, R0, UR4, R9 ;  /* 0x0000000400097c24 */ /* 0x001fca000f8e0209 */
[----:B-1----:R-:W-:-:S13]  /*0060*/  ISETP.GE.AND P0, PT, R9, UR5, PT ;  /* 0x0000000509007c0c */ /* 0x002fda000bf06270 */
[----:B------:R-:W-:Y:S05]  /*0070*/  @P0 EXIT ;  /* 0x000000000000094d */ /* 0x000fea0003800000 */
[----:B------:R-:W0:Y:S01]  /*0080*/  LDC.64 R2, c[0x0][0x390] ;  /* 0x0000e400ff027b82 */ /* 0x000e220000000a00 */
[----:B------:R-:W1:Y:S07]  /*0090*/  LDCU.64 UR4, c[0x0][0x358] ;  /* 0x00006b00ff0477ac */ /* 0x000e6e0008000a00 */
[----:B------:R-:W2:Y:S08]  /*00a0*/  LDC.64 R4, c[0x0][0x380] ;  /* 0x0000e000ff047b82 */ /* 0x000eb00000000a00 */
[----:B------:R-:W3:Y:S01]  /*00b0*/  LDC.64 R6, c[0x0][0x388] ;  /* 0x0000e200ff067b82 */ /* 0x000ee20000000a00 */
[----:B0-----:R-:W-:-:S06]  /*00c0*/  IMAD.WIDE R2, R9, 0x4, R2 ;  /* 0x0000000409027825 */ /* 0x001fcc00078e0202 */
[----:B-1----:R-:W2:Y:S02]  /*00d0*/  LDG.E R3, desc[UR4][R2.64] ;  /* 0x0000000402037981 */ /* 0x002ea4000c1e1900 */
[----:B--2---:R-:W-:-:S06]  /*00e0*/  IMAD.WIDE R4, R3, 0x4, R4 ;  /* 0x0000000403047825 */ /* 0x004fcc00078e0204 */
[----:B------:R-:W2:Y:S01]  /*00f0*/  LDG.E R5, desc[UR4][R4.64] ;  /* 0x0000000404057981 */ /* 0x000ea2000c1e1900 */
[----:B---3--:R-:W-:-:S05]  /*0100*/  IMAD.WIDE R6, R9, 0x4, R6 ;  /* 0x0000000409067825 */ /* 0x008fca00078e0206 */
[----:B--2---:R-:W-:Y:S01]  /*0110*/  STG.E desc[UR4][R6.64], R5 ;  /* 0x0000000506007986 */ /* 0x004fe2000c101904 */
[----:B------:R-:W-:Y:S05]  /*0120*/  EXIT ;  /* 0x000000000000794d */ /* 0x000fea0003800000 */
.L_x_0:
[----:B------:R-:W-:-:S00]  /*0130*/  BRA `(.L_x_0) ;  /* 0xfffffffc00fc7947 */ /* 0x000fc0000383ffff */
[----:B------:R-:W-:-:S00]  /*0140*/  NOP ;  /* 0x0000000000007918 */ /* 0x000fc00000000000 */
        /* <DEDUP_REMOVED lines=11> */
.L_x_1:


//--------------------- .nv.shared.reserved.0     --------------------------
	.section	.nv.shared.reserved.0,"aw",@nobits
	.weak		__nv_reservedSMEM_offset_0_alias
	.size		__nv_reservedSMEM_offset_0_alias, 0, 64
	.other		__nv_reservedSMEM_offset_0_alias,@"STO_CUDA_RESERVED_SHARED STV_DEFAULT"
__nv_reservedSMEM_offset_0_alias:
	.zero		0
	.zero		64


//--------------------- .nv.constant0._Z10gpu_recordPfS_Pii --------------------------
	.section	.nv.constant0._Z10gpu_recordPfS_Pii,"a",@progbits
	.sectionflags	@""
	.align	4
.nv.constant0._Z10gpu_recordPfS_Pii:
	.zero		924


//--------------------- SYMBOLS --------------------------

	.type		.nv.reservedSmem.offset0,@object
	.size		.nv.reservedSmem.offset0,0x4
